	.headerflags	@"EF_CUDA_TEXMODE_UNIFIED EF_CUDA_64BIT_ADDRESS EF_CUDA_ACCELERATORS EF_CUDA_SM90 EF_CUDA_VIRTUAL_SM(EF_CUDA_SM90)"
	.elftype	@"ET_EXEC"


//--------------------- .nv.info                  --------------------------
	.section	.nv.info,"",@"SHT_CUDA_INFO"
	.align	4


	//----- nvinfo : EIATTR_REGCOUNT
	.align		4
        /*0000*/ 	.byte	0x04, 0x2f
        /*0002*/ 	.short	(.L_3 - .L_2)
	.align		4
.L_2:
        /*0004*/ 	.word	index@(triton_poi_fused__native_batch_norm_legit_no_training_add_relu_29)
        /*0008*/ 	.word	0x0000001c


	//----- nvinfo : EIATTR_MIN_STACK_SIZE
	.align		4
.L_3:
        /*000c*/ 	.byte	0x04, 0x12
        /*000e*/ 	.short	(.L_5 - .L_4)
	.align		4
.L_4:
        /*0010*/ 	.word	index@(triton_poi_fused__native_batch_norm_legit_no_training_add_relu_29)
        /*0014*/ 	.word	0x00000000


	//----- nvinfo : EIATTR_FRAME_SIZE
	.align		4
.L_5:
        /*0018*/ 	.byte	0x04, 0x11
        /*001a*/ 	.short	(.L_7 - .L_6)
	.align		4
.L_6:
        /*001c*/ 	.word	index@(triton_poi_fused__native_batch_norm_legit_no_training_add_relu_29)
        /*0020*/ 	.word	0x00000000


	//----- nvinfo : EIATTR_MIN_STACK_SIZE
	.align		4
.L_7:
        /*0024*/ 	.byte	0x04, 0x12
        /*0026*/ 	.short	(.L_9 - .L_8)
	.align		4
.L_8:
        /*0028*/ 	.word	index@(triton_poi_fused__native_batch_norm_legit_no_training_add_relu_29)
        /*002c*/ 	.word	0x00000000
.L_9:


//--------------------- .nv.info.triton_poi_fused__native_batch_norm_legit_no_training_add_relu_29 --------------------------
	.section	.nv.info.triton_poi_fused__native_batch_norm_legit_no_training_add_relu_29,"",@"SHT_CUDA_INFO"
	.sectionflags	@""
	.align	4


	//----- nvinfo : EIATTR_CUDA_API_VERSION
	.align		4
        /*0000*/ 	.byte	0x04, 0x37
        /*0002*/ 	.short	(.L_11 - .L_10)
.L_10:
        /*0004*/ 	.word	0x0000007c


	//----- nvinfo : EIATTR_KPARAM_INFO
	.align		4
.L_11:
        /*0008*/ 	.byte	0x04, 0x17
        /*000a*/ 	.short	(.L_13 - .L_12)
.L_12:
        /*000c*/ 	.word	0x00000000
        /*0010*/ 	.short	0x0008
        /*0012*/ 	.short	0x003c
        /*0014*/ 	.byte	0x00, 0xf0, 0x11, 0x00


	//----- nvinfo : EIATTR_KPARAM_INFO
	.align		4
.L_13:
        /*0018*/ 	.byte	0x04, 0x17
        /*001a*/ 	.short	(.L_15 - .L_14)
.L_14:
        /*001c*/ 	.word	0x00000000
        /*0020*/ 	.short	0x0007
        /*0022*/ 	.short	0x0038
        /*0024*/ 	.byte	0x00, 0xf0, 0x11, 0x00


	//----- nvinfo : EIATTR_KPARAM_INFO
	.align		4
.L_15:
        /*0028*/ 	.byte	0x04, 0x17
        /*002a*/ 	.short	(.L_17 - .L_16)
.L_16:
        /*002c*/ 	.word	0x00000000
        /*0030*/ 	.short	0x0006
        /*0032*/ 	.short	0x0030
        /*0034*/ 	.byte	0x00, 0xf4, 0x21, 0x00


	//----- nvinfo : EIATTR_KPARAM_INFO
	.align		4
.L_17:
        /*0038*/ 	.byte	0x04, 0x17
        /*003a*/ 	.short	(.L_19 - .L_18)
.L_18:
        /*003c*/ 	.word	0x00000000
        /*0040*/ 	.short	0x0005
        /*0042*/ 	.short	0x0028
        /*0044*/ 	.byte	0x00, 0xf4, 0x21, 0x00


	//----- nvinfo : EIATTR_KPARAM_INFO
	.align		4
.L_19:
        /*0048*/ 	.byte	0x04, 0x17
        /*004a*/ 	.short	(.L_21 - .L_20)
.L_20:
        /*004c*/ 	.word	0x00000000
        /*0050*/ 	.short	0x0004
        /*0052*/ 	.short	0x0020
        /*0054*/ 	.byte	0x00, 0xf4, 0x21, 0x00


	//----- nvinfo : EIATTR_KPARAM_INFO
	.align		4
.L_21:
        /*0058*/ 	.byte	0x04, 0x17
        /*005a*/ 	.short	(.L_23 - .L_22)
.L_22:
        /*005c*/ 	.word	0x00000000
        /*0060*/ 	.short	0x0003
        /*0062*/ 	.short	0x0018
        /*0064*/ 	.byte	0x00, 0xf4, 0x21, 0x00


	//----- nvinfo : EIATTR_KPARAM_INFO
	.align		4
.L_23:
        /*0068*/ 	.byte	0x04, 0x17
        /*006a*/ 	.short	(.L_25 - .L_24)
.L_24:
        /*006c*/ 	.word	0x00000000
        /*0070*/ 	.short	0x0002
        /*0072*/ 	.short	0x0010
        /*0074*/ 	.byte	0x00, 0xf4, 0x21, 0x00


	//----- nvinfo : EIATTR_KPARAM_INFO
	.align		4
.L_25:
        /*0078*/ 	.byte	0x04, 0x17
        /*007a*/ 	.short	(.L_27 - .L_26)
.L_26:
        /*007c*/ 	.word	0x00000000
        /*0080*/ 	.short	0x0001
        /*0082*/ 	.short	0x0008
        /*0084*/ 	.byte	0x00, 0xf4, 0x21, 0x00


	//----- nvinfo : EIATTR_KPARAM_INFO
	.align		4
.L_27:
        /*0088*/ 	.byte	0x04, 0x17
        /*008a*/ 	.short	(.L_29 - .L_28)
.L_28:
        /*008c*/ 	.word	0x00000000
        /*0090*/ 	.short	0x0000
        /*0092*/ 	.short	0x0000
        /*0094*/ 	.byte	0x00, 0xf4, 0x21, 0x00


	//----- nvinfo : EIATTR_SPARSE_MMA_MASK
	.align		4
.L_29:
        /*0098*/ 	.byte	0x03, 0x50
        /*009a*/ 	.short	0x0000


	//----- nvinfo : EIATTR_MAXREG_COUNT
	.align		4
        /*009c*/ 	.byte	0x03, 0x1b
        /*009e*/ 	.short	0x00ff


	//----- nvinfo : EIATTR_EXIT_INSTR_OFFSETS
	.align		4
        /*00a0*/ 	.byte	0x04, 0x1c
        /*00a2*/ 	.short	(.L_31 - .L_30)


	//   ....[0]....
.L_30:
        /*00a4*/ 	.word	0x000005f0


	//   ....[1]....
        /*00a8*/ 	.word	0x000006c0


	//----- nvinfo : EIATTR_REQNTID
	.align		4
.L_31:
        /*00ac*/ 	.byte	0x04, 0x10
        /*00ae*/ 	.short	(.L_33 - .L_32)
.L_32:
        /*00b0*/ 	.word	0x00000080
        /*00b4*/ 	.word	0x00000001
        /*00b8*/ 	.word	0x00000001


	//----- nvinfo : EIATTR_CBANK_PARAM_SIZE
	.align		4
.L_33:
        /*00bc*/ 	.byte	0x03, 0x19
        /*00be*/ 	.short	0x0040


	//----- nvinfo : EIATTR_PARAM_CBANK
	.align		4
        /*00c0*/ 	.byte	0x04, 0x0a
        /*00c2*/ 	.short	(.L_35 - .L_34)
	.align		4
.L_34:
        /*00c4*/ 	.word	index@(.nv.constant0.triton_poi_fused__native_batch_norm_legit_no_training_add_relu_29)
        /*00c8*/ 	.short	0x0210
        /*00ca*/ 	.short	0x0040


	//----- nvinfo : EIATTR_SW_WAR
	.align		4
.L_35:
        /*00cc*/ 	.byte	0x04, 0x36
        /*00ce*/ 	.short	(.L_37 - .L_36)
.L_36:
        /*00d0*/ 	.word	0x00000008
.L_37:


//--------------------- .nv.callgraph             --------------------------
	.section	.nv.callgraph,"",@"SHT_CUDA_CALLGRAPH"
	.align	4
	.sectionentsize	8
	.align		4
        /*0000*/ 	.word	0x00000000
	.align		4
        /*0004*/ 	.word	0xffffffff
	.align		4
        /*0008*/ 	.word	0x00000000
	.align		4
        /*000c*/ 	.word	0xfffffffe
	.align		4
        /*0010*/ 	.word	0x00000000
	.align		4
        /*0014*/ 	.word	0xfffffffd
	.align		4
        /*0018*/ 	.word	0x00000000
	.align		4
        /*001c*/ 	.word	0xfffffffc


//--------------------- .nv.constant4             --------------------------
	.section	.nv.constant4,"a",@progbits
	.align	8
	.align		8
.nv.constant4:
        /*0000*/ 	.dword	_$_str
	.align		8
        /*0008*/ 	.dword	_$_str_$_2


//--------------------- .text.triton_poi_fused__native_batch_norm_legit_no_training_add_relu_29 --------------------------
	.section	.text.triton_poi_fused__native_batch_norm_legit_no_training_add_relu_29,"ax",@progbits
	.sectionflags	@"SHF_BARRIERS=1"
	.align	128
        .global         triton_poi_fused__native_batch_norm_legit_no_training_add_relu_29
        .type           triton_poi_fused__native_batch_norm_legit_no_training_add_relu_29,@function
        .size           triton_poi_fused__native_batch_norm_legit_no_training_add_relu_29,(.L_x_1 - triton_poi_fused__native_batch_norm_legit_no_training_add_relu_29)
        .other          triton_poi_fused__native_batch_norm_legit_no_training_add_relu_29,@"STO_CUDA_ENTRY STV_DEFAULT"
triton_poi_fused__native_batch_norm_legit_no_training_add_relu_29:
.text.triton_poi_fused__native_batch_norm_legit_no_training_add_relu_29:
[----:B------:R-:W0:Y:S01]  /*0000*/  LDC R1, c[0x0][0x28] ;  /* 0x00000a00ff017b82 */ /* 0x000e220000000800 */
[----:B------:R-:W1:Y:S07]  /*0010*/  S2R R12, SR_TID.X ;  /* 0x00000000000c7919 */ /* 0x000e6e0000002100 */
[----:B------:R-:W2:Y:S01]  /*0020*/  S2UR UR5, SR_CTAID.X ;  /* 0x00000000000579c3 */ /* 0x000ea20000002500 */
[----:B------:R-:W-:Y:S01]  /*0030*/  CS2R R2, SRZ ;  /* 0x0000000000027805 */ /* 0x000fe2000001ff00 */
[----:B------:R-:W-:-:S06]  /*0040*/  ULDC.64 UR8, c[0x0][0x208] ;  /* 0x0000820000087ab9 */ /* 0x000fcc0000000a00 */
[----:B------:R-:W3:Y:S08]  /*0050*/  LDC.64 R4, c[0x0][0x220] ;  /* 0x00008800ff047b82 */ /* 0x000ef00000000a00 */
[----:B------:R-:W4:Y:S01]  /*0060*/  S2UR UR4, SR_CTAID.Y ;  /* 0x00000000000479c3 */ /* 0x000f220000002600 */
[----:B--2---:R-:W-:-:S07]  /*0070*/  USHF.L.U32 UR5, UR5, 0x4, URZ ;  /* 0x0000000405057899 */ /* 0x004fce000800063f */
[----:B------:R-:W2:Y:S01]  /*0080*/  LDC.64 R22, c[0x0][0x210] ;  /* 0x00008400ff167b82 */ /* 0x000ea20000000a00 */
[----:B-1----:R-:W-:-:S07]  /*0090*/  IMAD.SHL.U32 R0, R12, 0x2, RZ ;  /* 0x000000020c007824 */ /* 0x002fce00078e00ff */
[----:B------:R-:W1:Y:S01]  /*00a0*/  LDC.64 R20, c[0x0][0x218] ;  /* 0x00008600ff147b82 */ /* 0x000e620000000a00 */
[----:B------:R-:W-:-:S04]  /*00b0*/  LOP3.LUT R0, R0, 0xe, RZ, 0xc0, !PT ;  /* 0x0000000e00007812 */ /* 0x000fc800078ec0ff */
[----:B------:R-:W-:-:S03]  /*00c0*/  LOP3.LUT R19, R0, UR5, RZ, 0xfc, !PT ;  /* 0x0000000500137c12 */ /* 0x000fc6000f8efcff */
[----:B------:R-:W5:Y:S01]  /*00d0*/  LDC.64 R16, c[0x0][0x228] ;  /* 0x00008a00ff107b82 */ /* 0x000f620000000a00 */
[C---:B------:R-:W-:Y:S01]  /*00e0*/  ISETP.GE.AND P1, PT, R19.reuse, 0x800, PT ;  /* 0x000008001300780c */ /* 0x040fe20003f26270 */
[----:B---3--:R-:W-:-:S06]  /*00f0*/  IMAD.WIDE R4, R19, 0x4, R4 ;  /* 0x0000000413047825 */ /* 0x008fcc00078e0204 */
[----:B------:R-:W3:Y:S06]  /*0100*/  LDC.64 R10, c[0x0][0x230] ;  /* 0x00008c00ff0a7b82 */ /* 0x000eec0000000a00 */
[----:B------:R1:W3:Y:S01]  /*0110*/  @!P1 LDG.E.EL.64 R2, desc[UR8][R4.64] ;  /* 0x0000000804029981 */ /* 0x0002e2000c2e1b00 */
[----:B------:R-:W-:Y:S01]  /*0120*/  SHF.R.U32.HI R13, RZ, 0x3, R12 ;  /* 0x00000003ff0d7819 */ /* 0x000fe2000001160c */
[----:B----4-:R-:W-:Y:S01]  /*0130*/  USHF.L.U32 UR4, UR4, 0x4, URZ ;  /* 0x0000000404047899 */ /* 0x010fe2000800063f */
[----:B------:R-:W4:Y:S01]  /*0140*/  LDC.64 R8, c[0x0][0x238] ;  /* 0x00008e00ff087b82 */ /* 0x000f220000000a00 */
[----:B-1----:R-:W-:Y:S01]  /*0150*/  IMAD.WIDE R20, R19, 0x4, R20 ;  /* 0x0000000413147825 */ /* 0x002fe200078e0214 */
[----:B------:R-:W-:-:S04]  /*0160*/  SGXT.U32 R13, R13, 0x4 ;  /* 0x000000040d0d781a */ /* 0x000fc80000000000 */
[----:B------:R-:W-:Y:S02]  /*0170*/  LOP3.LUT R6, R13, UR4, RZ, 0xfc, !PT ;  /* 0x000000040d067c12 */ /* 0x000fe4000f8efcff */
[----:B0-----:R-:W-:Y:S02]  /*0180*/  CS2R R4, SRZ ;  /* 0x0000000000047805 */ /* 0x001fe4000001ff00 */
[C---:B------:R-:W-:Y:S01]  /*0190*/  ISETP.LT.AND P0, PT, R6.reuse, 0x10, !P1 ;  /* 0x000000100600780c */ /* 0x040fe20004f01270 */
[----:B------:R-:W-:Y:S01]  /*01a0*/  IMAD R15, R6, 0x800, R19 ;  /* 0x00000800060f7824 */ /* 0x000fe200078e0213 */
[----:B------:R-:W-:-:S03]  /*01b0*/  CS2R R6, SRZ ;  /* 0x0000000000067805 */ /* 0x000fc6000001ff00 */
[----:B--2---:R-:W-:-:S03]  /*01c0*/  IMAD.WIDE R22, R15, 0x4, R22 ;  /* 0x000000040f167825 */ /* 0x004fc600078e0216 */
[----:B------:R0:W2:Y:S01]  /*01d0*/  @!P1 LDG.E.EL.64 R6, desc[UR8][R20.64] ;  /* 0x0000000814069981 */ /* 0x0000a2000c2e1b00 */
[----:B-----5:R-:W-:-:S04]  /*01e0*/  IMAD.WIDE R16, R19, 0x4, R16 ;  /* 0x0000000413107825 */ /* 0x020fc800078e0210 */
[----:B------:R-:W2:Y:S01]  /*01f0*/  @P0 LDG.E.EL.64 R4, desc[UR8][R22.64] ;  /* 0x0000000816040981 */ /* 0x000ea2000c2e1b00 */
[----:B---3--:R-:W-:Y:S01]  /*0200*/  IMAD.WIDE R24, R19, 0x4, R10 ;  /* 0x0000000413187825 */ /* 0x008fe200078e020a */
[----:B------:R-:W-:Y:S02]  /*0210*/  CS2R R18, SRZ ;  /* 0x0000000000127805 */ /* 0x000fe4000001ff00 */
[----:B------:R-:W-:Y:S01]  /*0220*/  CS2R R10, SRZ ;  /* 0x00000000000a7805 */ /* 0x000fe2000001ff00 */
[----:B----4-:R-:W-:Y:S01]  /*0230*/  IMAD.WIDE R14, R15, 0x4, R8 ;  /* 0x000000040f0e7825 */ /* 0x010fe200078e0208 */
[----:B------:R-:W-:Y:S02]  /*0240*/  CS2R R8, SRZ ;  /* 0x0000000000087805 */ /* 0x000fe4000001ff00 */
[----:B------:R-:W3:Y:S04]  /*0250*/  @!P1 LDG.E.EL.64 R18, desc[UR8][R16.64] ;  /* 0x0000000810129981 */ /* 0x000ee8000c2e1b00 */
[----:B------:R-:W3:Y:S04]  /*0260*/  @!P1 LDG.E.EL.64 R10, desc[UR8][R24.64] ;  /* 0x00000008180a9981 */ /* 0x000ee8000c2e1b00 */
[----:B------:R1:W4:Y:S01]  /*0270*/  @P0 LDG.E.EL.64 R8, desc[UR8][R14.64] ;  /* 0x000000080e080981 */ /* 0x000322000c2e1b00 */
[----:B------:R-:W5:Y:S01]  /*0280*/  S2UR UR7, SR_CgaCtaId ;  /* 0x00000000000779c3 */ /* 0x000f620000008800 */
[----:B------:R-:W-:-:S02]  /*0290*/  UMOV UR6, 0x400 ;  /* 0x0000040000067882 */ /* 0x000fc40000000000 */
[----:B-----5:R-:W-:Y:S01]  /*02a0*/  UPRMT UR6, UR7, 0x654, UR6 ;  /* 0x0000065407067896 */ /* 0x020fe20008000006 */
[----:B------:R-:W-:Y:S01]  /*02b0*/  LOP3.LUT R0, R0, UR4, RZ, 0xfc, !PT ;  /* 0x0000000400007c12 */ /* 0x000fe2000f8efcff */
[----:B------:R-:W-:Y:S01]  /*02c0*/  FADD R2, R2, 9.9999997473787516356e-06 ;  /* 0x3727c5ac02027421 */ /* 0x000fe20000000000 */
[----:B------:R-:W-:-:S03]  /*02d0*/  FADD R3, R3, 9.9999997473787516356e-06 ;  /* 0x3727c5ac03037421 */ /* 0x000fc60000000000 */
[----:B0-----:R-:W0:Y:S08]  /*02e0*/  MUFU.SQRT R20, R2 ;  /* 0x0000000200147308 */ /* 0x001e300000002000 */
[----:B------:R-:W5:Y:S01]  /*02f0*/  MUFU.SQRT R21, R3 ;  /* 0x0000000300157308 */ /* 0x000f620000002000 */
[C---:B0-----:R-:W-:Y:S02]  /*0300*/  FSETP.GT.AND P0, PT, R20.reuse, 8.50705917302346158658e+37, PT ;  /* 0x7e8000001400780b */ /* 0x041fe40003f04000 */
[----:B------:R-:W-:-:S02]  /*0310*/  FSETP.GEU.AND P2, PT, R20, 1.175494350822287508e-38, PT ;  /* 0x008000001400780b */ /* 0x000fc40003f4e000 */
[C---:B-----5:R-:W-:Y:S02]  /*0320*/  FSETP.GT.AND P1, PT, R21.reuse, 8.50705917302346158658e+37, PT ;  /* 0x7e8000001500780b */ /* 0x060fe40003f24000 */
[----:B------:R-:W-:-:S07]  /*0330*/  FSETP.GEU.AND P3, PT, R21, 1.175494350822287508e-38, PT ;  /* 0x008000001500780b */ /* 0x000fce0003f6e000 */
[----:B------:R-:W-:-:S04]  /*0340*/  @P0 FMUL R20, R20, 0.25 ;  /* 0x3e80000014140820 */ /* 0x000fc80000400000 */
[----:B------:R-:W-:Y:S01]  /*0350*/  @!P2 FMUL R20, R20, 16777216 ;  /* 0x4b8000001414a820 */ /* 0x000fe20000400000 */
[----:B------:R-:W-:-:S04]  /*0360*/  @P1 FMUL R21, R21, 0.25 ;  /* 0x3e80000015151820 */ /* 0x000fc80000400000 */
[----:B------:R-:W-:Y:S01]  /*0370*/  @!P3 FMUL R21, R21, 16777216 ;  /* 0x4b8000001515b820 */ /* 0x000fe20000400000 */
[----:B------:R-:W0:Y:S01]  /*0380*/  MUFU.RCP R20, R20 ;  /* 0x0000001400147308 */ /* 0x000e220000001000 */
[----:B------:R-:W-:-:S07]  /*0390*/  IMAD.MOV.U32 R2, RZ, RZ, 0x3e800000 ;  /* 0x3e800000ff027424 */ /* 0x000fce00078e00ff */
[----:B------:R-:W5:Y:S01]  /*03a0*/  MUFU.RCP R21, R21 ;  /* 0x0000001500157308 */ /* 0x000f620000001000 */
[C---:B------:R-:W-:Y:S02]  /*03b0*/  FSEL R3, R2.reuse, 1, P0 ;  /* 0x3f80000002037808 */ /* 0x040fe40000000000 */
[----:B------:R-:W-:-:S03]  /*03c0*/  FSEL R2, R2, 1, P1 ;  /* 0x3f80000002027808 */ /* 0x000fc60000800000 */
[----:B------:R-:W-:Y:S02]  /*03d0*/  @!P2 FMUL R3, R3, 16777216 ;  /* 0x4b8000000303a820 */ /* 0x000fe40000400000 */
[----:B------:R-:W-:Y:S01]  /*03e0*/  @!P3 FMUL R2, R2, 16777216 ;  /* 0x4b8000000202b820 */ /* 0x000fe20000400000 */
[----:B--2---:R-:W-:Y:S01]  /*03f0*/  FADD R4, -R6, R4 ;  /* 0x0000000406047221 */ /* 0x004fe20000000100 */
[----:B0-----:R-:W-:Y:S01]  /*0400*/  FMUL R3, R20, R3 ;  /* 0x0000000314037220 */ /* 0x001fe20000400000 */
[----:B------:R-:W-:Y:S01]  /*0410*/  FADD R5, -R7, R5 ;  /* 0x0000000507057221 */ /* 0x000fe20000000100 */
[----:B------:R-:W-:Y:S02]  /*0420*/  IMAD.SHL.U32 R6, R12, 0x20, RZ ;  /* 0x000000200c067824 */ /* 0x000fe400078e00ff */
[----:B-----5:R-:W-:Y:S01]  /*0430*/  FMUL R2, R21, R2 ;  /* 0x0000000215027220 */ /* 0x020fe20000400000 */
[----:B------:R-:W-:Y:S02]  /*0440*/  FMUL R3, R4, R3 ;  /* 0x0000000304037220 */ /* 0x000fe40000400000 */
[----:B------:R-:W-:Y:S01]  /*0450*/  LOP3.LUT R6, R6, 0xe0, RZ, 0xc0, !PT ;  /* 0x000000e006067812 */ /* 0x000fe200078ec0ff */
[----:B------:R-:W-:Y:S01]  /*0460*/  FMUL R2, R5, R2 ;  /* 0x0000000205027220 */ /* 0x000fe20000400000 */
[----:B---3--:R-:W-:-:S02]  /*0470*/  FFMA R3, R3, R18, R10 ;  /* 0x0000001203037223 */ /* 0x008fc4000000000a */
[----:B-1----:R-:W-:Y:S01]  /*0480*/  LOP3.LUT R14, R6, 0x10, RZ, 0xfc, !PT ;  /* 0x00000010060e7812 */ /* 0x002fe200078efcff */
[----:B------:R-:W-:Y:S01]  /*0490*/  FFMA R2, R2, R19, R11 ;  /* 0x0000001302027223 */ /* 0x000fe2000000000b */
[C---:B------:R-:W-:Y:S02]  /*04a0*/  LOP3.LUT R4, R6.reuse, R13, RZ, 0xfc, !PT ;  /* 0x0000000d06047212 */ /* 0x040fe400078efcff */
[C---:B----4-:R-:W-:Y:S01]  /*04b0*/  FSETP.GEU.AND P1, PT, R3.reuse, -R8, PT ;  /* 0x800000080300720b */ /* 0x050fe20003f2e000 */
[----:B------:R-:W-:Y:S01]  /*04c0*/  FADD R3, R3, R8 ;  /* 0x0000000803037221 */ /* 0x000fe20000000000 */
[----:B------:R-:W-:Y:S02]  /*04d0*/  LEA.HI R7, R6, UR6, RZ, 0x1f ;  /* 0x0000000606077c11 */ /* 0x000fe4000f8ff8ff */
[C---:B------:R-:W-:Y:S01]  /*04e0*/  FSETP.GEU.AND P2, PT, R2.reuse, -R9, PT ;  /* 0x800000090200720b */ /* 0x040fe20003f4e000 */
[----:B------:R-:W-:Y:S01]  /*04f0*/  FADD R2, R2, R9 ;  /* 0x0000000902027221 */ /* 0x000fe20000000000 */
[----:B------:R-:W-:Y:S01]  /*0500*/  LEA.HI R15, R14, UR6, RZ, 0x1f ;  /* 0x000000060e0f7c11 */ /* 0x000fe2000f8ff8ff */
[----:B------:R-:W-:Y:S01]  /*0510*/  IMAD R6, R4, 0x4, R7 ;  /* 0x0000000404067824 */ /* 0x000fe200078e0207 */
[----:B------:R-:W-:-:S02]  /*0520*/  FSEL R3, R3, RZ, P1 ;  /* 0x000000ff03037208 */ /* 0x000fc40000800000 */
[----:B------:R-:W-:Y:S01]  /*0530*/  FSEL R2, R2, RZ, P2 ;  /* 0x000000ff02027208 */ /* 0x000fe20001000000 */
[----:B------:R-:W-:Y:S02]  /*0540*/  IMAD R15, R4, 0x4, R15 ;  /* 0x00000004040f7824 */ /* 0x000fe400078e020f */
[----:B------:R0:W-:Y:S04]  /*0550*/  STS [R6], R3 ;  /* 0x0000000306007388 */ /* 0x0001e80000000800 */
[----:B------:R0:W-:Y:S01]  /*0560*/  STS [R15+0x40], R2 ;  /* 0x000040020f007388 */ /* 0x0001e20000000800 */
[----:B------:R-:W-:Y:S01]  /*0570*/  LOP3.LUT R13, R13, UR5, RZ, 0xfc, !PT ;  /* 0x000000050d0d7c12 */ /* 0x000fe2000f8efcff */
[----:B------:R-:W-:Y:S03]  /*0580*/  BAR.SYNC.DEFER_BLOCKING 0x0 ;  /* 0x0000000000007b1d */ /* 0x000fe60000010000 */
[----:B------:R-:W-:Y:S01]  /*0590*/  ISETP.GE.AND P0, PT, R13, 0x800, PT ;  /* 0x000008000d00780c */ /* 0x000fe20003f06270 */
[----:B------:R-:W-:-:S03]  /*05a0*/  IMAD.SHL.U32 R4, R12, 0x8, RZ ;  /* 0x000000080c047824 */ /* 0x000fc600078e00ff */
[----:B------:R-:W-:Y:S02]  /*05b0*/  ISETP.LT.AND P0, PT, R0, 0x10, !P0 ;  /* 0x000000100000780c */ /* 0x000fe40004701270 */
[----:B------:R-:W-:Y:S02]  /*05c0*/  LOP3.LUT R12, R12, 0x78, RZ, 0xc0, !PT ;  /* 0x000000780c0c7812 */ /* 0x000fe400078ec0ff */
[----:B------:R-:W-:-:S04]  /*05d0*/  LOP3.LUT R5, R4, 0x3f8, RZ, 0xc0, !PT ;  /* 0x000003f804057812 */ /* 0x000fc800078ec0ff */
[----:B------:R-:W-:-:S05]  /*05e0*/  IADD3 R12, R5, UR6, R12 ;  /* 0x00000006050c7c10 */ /* 0x000fca000fffe00c */
[----:B0-----:R-:W-:Y:S05]  /*05f0*/  @!P0 EXIT ;  /* 0x000000000000894d */ /* 0x001fea0003800000 */
[----:B------:R-:W0:Y:S01]  /*0600*/  LDS.64 R8, [R12] ;  /* 0x000000000c087984 */ /* 0x000e220000000a00 */
[----:B------:R-:W-:Y:S01]  /*0610*/  SHF.R.S32.HI R5, RZ, 0x1f, R0 ;  /* 0x0000001fff057819 */ /* 0x000fe20000011400 */
[----:B------:R-:W1:Y:S03]  /*0620*/  LDC.64 R2, c[0x0][0x240] ;  /* 0x00009000ff027b82 */ /* 0x000e660000000a00 */
[----:B------:R-:W-:-:S04]  /*0630*/  LEA.HI R5, R5, R0, RZ, 0x2 ;  /* 0x0000000005057211 */ /* 0x000fc800078f10ff */
[C---:B------:R-:W-:Y:S01]  /*0640*/  LOP3.LUT R7, R5.reuse, 0xfffffffc, RZ, 0xc0, !PT ;  /* 0xfffffffc05077812 */ /* 0x040fe200078ec0ff */
[----:B------:R-:W-:-:S04]  /*0650*/  IMAD.SHL.U32 R5, R5, 0x800, RZ ;  /* 0x0000080005057824 */ /* 0x000fc800078e00ff */
[----:B------:R-:W-:Y:S01]  /*0660*/  IMAD.IADD R0, R0, 0x1, -R7 ;  /* 0x0000000100007824 */ /* 0x000fe200078e0a07 */
[----:B------:R-:W-:-:S03]  /*0670*/  LOP3.LUT R5, R5, 0xffffe000, RZ, 0xc0, !PT ;  /* 0xffffe00005057812 */ /* 0x000fc600078ec0ff */
[----:B------:R-:W-:-:S04]  /*0680*/  IMAD R0, R13, 0x4, R0 ;  /* 0x000000040d007824 */ /* 0x000fc800078e0200 */
[----:B------:R-:W-:-:S04]  /*0690*/  IMAD.IADD R5, R0, 0x1, R5 ;  /* 0x0000000100057824 */ /* 0x000fc800078e0205 */
[----:B-1----:R-:W-:-:S05]  /*06a0*/  IMAD.WIDE R2, R5, 0x4, R2 ;  /* 0x0000000405027825 */ /* 0x002fca00078e0202 */
[----:B0-----:R-:W-:Y:S01]  /*06b0*/  STG.E.64 desc[UR8][R2.64], R8 ;  /* 0x0000000802007986 */ /* 0x001fe2000c101b08 */
[----:B------:R-:W-:Y:S05]  /*06c0*/  EXIT ;  /* 0x000000000000794d */ /* 0x000fea0003800000 */
.L_x_0:
[----:B------:R-:W-:-:S00]  /*06d0*/  BRA `(.L_x_0) ;  /* 0xfffffffc00fc7947 */ /* 0x000fc0000383ffff */
[----:B------:R-:W-:-:S00]  /*06e0*/  NOP ;  /* 0x0000000000007918 */ /* 0x000fc00000000000 */
        /* <DEDUP_REMOVED lines=9> */
.L_x_1:


//--------------------- .nv.global.init           --------------------------
	.section	.nv.global.init,"aw",@progbits
.nv.global.init:
	.type		_$_str,@object
	.size		_$_str,(_$_str_$_2 - _$_str)
_$_str:
        /*0000*/ 	.byte	0x5f, 0x5f, 0x43, 0x55, 0x44, 0x41, 0x5f, 0x46, 0x54, 0x5a, 0x00
	.type		_$_str_$_2,@object
	.size		_$_str_$_2,(.L_1 - _$_str_$_2)
_$_str_$_2:
        /*000b*/ 	.byte	0x5f, 0x5f, 0x43, 0x55, 0x44, 0x41, 0x5f, 0x50, 0x52, 0x45, 0x43, 0x5f, 0x53, 0x51, 0x52, 0x54
        /*001b*/ 	.byte	0x00
.L_1:


//--------------------- .nv.shared.triton_poi_fused__native_batch_norm_legit_no_training_add_relu_29 --------------------------
	.section	.nv.shared.triton_poi_fused__native_batch_norm_legit_no_training_add_relu_29,"aw",@nobits
	.sectionflags	@""
	.align	16
	.zero		1024


//--------------------- .nv.constant0.triton_poi_fused__native_batch_norm_legit_no_training_add_relu_29 --------------------------
	.section	.nv.constant0.triton_poi_fused__native_batch_norm_legit_no_training_add_relu_29,"a",@progbits
	.sectionflags	@""
	.align	4
.nv.constant0.triton_poi_fused__native_batch_norm_legit_no_training_add_relu_29:
	.zero		592
